	.headerflags	@"EF_CUDA_TEXMODE_UNIFIED EF_CUDA_64BIT_ADDRESS EF_CUDA_ACCELERATORS EF_CUDA_SM90 EF_CUDA_VIRTUAL_SM(EF_CUDA_SM90)"
	.elftype	@"ET_EXEC"


//--------------------- .nv.info                  --------------------------
	.section	.nv.info,"",@"SHT_CUDA_INFO"
	.align	4


	//----- nvinfo : EIATTR_REGCOUNT
	.align		4
        /*0000*/ 	.byte	0x04, 0x2f
        /*0002*/ 	.short	(.L_1 - .L_0)
	.align		4
.L_0:
        /*0004*/ 	.word	index@(triton_poi_fused__native_batch_norm_legit_no_training_max_pool2d_with_indices_relu_12)
        /*0008*/ 	.word	0x00000022


	//----- nvinfo : EIATTR_MIN_STACK_SIZE
	.align		4
.L_1:
        /*000c*/ 	.byte	0x04, 0x12
        /*000e*/ 	.short	(.L_3 - .L_2)
	.align		4
.L_2:
        /*0010*/ 	.word	index@(triton_poi_fused__native_batch_norm_legit_no_training_max_pool2d_with_indices_relu_12)
        /*0014*/ 	.word	0x00000000


	//----- nvinfo : EIATTR_FRAME_SIZE
	.align		4
.L_3:
        /*0018*/ 	.byte	0x04, 0x11
        /*001a*/ 	.short	(.L_5 - .L_4)
	.align		4
.L_4:
        /*001c*/ 	.word	index@(triton_poi_fused__native_batch_norm_legit_no_training_max_pool2d_with_indices_relu_12)
        /*0020*/ 	.word	0x00000000


	//----- nvinfo : EIATTR_MIN_STACK_SIZE
	.align		4
.L_5:
        /*0024*/ 	.byte	0x04, 0x12
        /*0026*/ 	.short	(.L_7 - .L_6)
	.align		4
.L_6:
        /*0028*/ 	.word	index@(triton_poi_fused__native_batch_norm_legit_no_training_max_pool2d_with_indices_relu_12)
        /*002c*/ 	.word	0x00000000
.L_7:


//--------------------- .nv.info.triton_poi_fused__native_batch_norm_legit_no_training_max_pool2d_with_indices_relu_12 --------------------------
	.section	.nv.info.triton_poi_fused__native_batch_norm_legit_no_training_max_pool2d_with_indices_relu_12,"",@"SHT_CUDA_INFO"
	.sectionflags	@""
	.align	4


	//----- nvinfo : EIATTR_CUDA_API_VERSION
	.align		4
        /*0000*/ 	.byte	0x04, 0x37
        /*0002*/ 	.short	(.L_9 - .L_8)
.L_8:
        /*0004*/ 	.word	0x0000007c


	//----- nvinfo : EIATTR_KPARAM_INFO
	.align		4
.L_9:
        /*0008*/ 	.byte	0x04, 0x17
        /*000a*/ 	.short	(.L_11 - .L_10)
.L_10:
        /*000c*/ 	.word	0x00000000
        /*0010*/ 	.short	0x0002
        /*0012*/ 	.short	0x0010
        /*0014*/ 	.byte	0x00, 0xf0, 0x11, 0x00


	//----- nvinfo : EIATTR_KPARAM_INFO
	.align		4
.L_11:
        /*0018*/ 	.byte	0x04, 0x17
        /*001a*/ 	.short	(.L_13 - .L_12)
.L_12:
        /*001c*/ 	.word	0x00000000
        /*0020*/ 	.short	0x0001
        /*0022*/ 	.short	0x0008
        /*0024*/ 	.byte	0x00, 0xf4, 0x21, 0x00


	//----- nvinfo : EIATTR_KPARAM_INFO
	.align		4
.L_13:
        /*0028*/ 	.byte	0x04, 0x17
        /*002a*/ 	.short	(.L_15 - .L_14)
.L_14:
        /*002c*/ 	.word	0x00000000
        /*0030*/ 	.short	0x0000
        /*0032*/ 	.short	0x0000
        /*0034*/ 	.byte	0x00, 0xf4, 0x21, 0x00


	//----- nvinfo : EIATTR_SPARSE_MMA_MASK
	.align		4
.L_15:
        /*0038*/ 	.byte	0x03, 0x50
        /*003a*/ 	.short	0x0000


	//----- nvinfo : EIATTR_MAXREG_COUNT
	.align		4
        /*003c*/ 	.byte	0x03, 0x1b
        /*003e*/ 	.short	0x00ff


	//----- nvinfo : EIATTR_EXIT_INSTR_OFFSETS
	.align		4
        /*0040*/ 	.byte	0x04, 0x1c
        /*0042*/ 	.short	(.L_17 - .L_16)


	//   ....[0]....
.L_16:
        /*0044*/ 	.word	0x00001560


	//   ....[1]....
        /*0048*/ 	.word	0x00001580


	//----- nvinfo : EIATTR_REQNTID
	.align		4
.L_17:
        /*004c*/ 	.byte	0x04, 0x10
        /*004e*/ 	.short	(.L_19 - .L_18)
.L_18:
        /*0050*/ 	.word	0x00000080
        /*0054*/ 	.word	0x00000001
        /*0058*/ 	.word	0x00000001


	//----- nvinfo : EIATTR_CBANK_PARAM_SIZE
	.align		4
.L_19:
        /*005c*/ 	.byte	0x03, 0x19
        /*005e*/ 	.short	0x0014


	//----- nvinfo : EIATTR_PARAM_CBANK
	.align		4
        /*0060*/ 	.byte	0x04, 0x0a
        /*0062*/ 	.short	(.L_21 - .L_20)
	.align		4
.L_20:
        /*0064*/ 	.word	index@(.nv.constant0.triton_poi_fused__native_batch_norm_legit_no_training_max_pool2d_with_indices_relu_12)
        /*0068*/ 	.short	0x0210
        /*006a*/ 	.short	0x0014


	//----- nvinfo : EIATTR_SW_WAR
	.align		4
.L_21:
        /*006c*/ 	.byte	0x04, 0x36
        /*006e*/ 	.short	(.L_23 - .L_22)
.L_22:
        /*0070*/ 	.word	0x00000008
.L_23:


//--------------------- .nv.callgraph             --------------------------
	.section	.nv.callgraph,"",@"SHT_CUDA_CALLGRAPH"
	.align	4
	.sectionentsize	8
	.align		4
        /*0000*/ 	.word	0x00000000
	.align		4
        /*0004*/ 	.word	0xffffffff
	.align		4
        /*0008*/ 	.word	0x00000000
	.align		4
        /*000c*/ 	.word	0xfffffffe
	.align		4
        /*0010*/ 	.word	0x00000000
	.align		4
        /*0014*/ 	.word	0xfffffffd
	.align		4
        /*0018*/ 	.word	0x00000000
	.align		4
        /*001c*/ 	.word	0xfffffffc


//--------------------- .text.triton_poi_fused__native_batch_norm_legit_no_training_max_pool2d_with_indices_relu_12 --------------------------
	.section	.text.triton_poi_fused__native_batch_norm_legit_no_training_max_pool2d_with_indices_relu_12,"ax",@progbits
	.align	128
        .global         triton_poi_fused__native_batch_norm_legit_no_training_max_pool2d_with_indices_relu_12
        .type           triton_poi_fused__native_batch_norm_legit_no_training_max_pool2d_with_indices_relu_12,@function
        .size           triton_poi_fused__native_batch_norm_legit_no_training_max_pool2d_with_indices_relu_12,(.L_x_1 - triton_poi_fused__native_batch_norm_legit_no_training_max_pool2d_with_indices_relu_12)
        .other          triton_poi_fused__native_batch_norm_legit_no_training_max_pool2d_with_indices_relu_12,@"STO_CUDA_ENTRY STV_DEFAULT"
triton_poi_fused__native_batch_norm_legit_no_training_max_pool2d_with_indices_relu_12:
.text.triton_poi_fused__native_batch_norm_legit_no_training_max_pool2d_with_indices_relu_12:
[----:B------:R-:W0:Y:S02]  /*0000*/  LDC R1, c[0x0][0x28] ;  /* 0x00000a00ff017b82 */ /* 0x000e240000000800 */
[----:B------:R-:W1:Y:S01]  /*0010*/  S2R R0, SR_TID.X ;  /* 0x0000000000007919 */ /* 0x000e620000002100 */
[----:B------:R-:W-:Y:S01]  /*0020*/  IMAD.MOV.U32 R2, RZ, RZ, RZ ;  /* 0x000000ffff027224 */ /* 0x000fe200078e00ff */
[----:B------:R-:W2:Y:S01]  /*0030*/  LDC.64 R24, c[0x0][0x210] ;  /* 0x00008400ff187b82 */ /* 0x000ea20000000a00 */
[----:B------:R-:W-:Y:S01]  /*0040*/  CS2R R20, SRZ ;  /* 0x0000000000147805 */ /* 0x000fe2000001ff00 */
[----:B------:R-:W3:Y:S01]  /*0050*/  S2R R3, SR_CTAID.X ;  /* 0x0000000000037919 */ /* 0x000ee20000002500 */
[----:B------:R-:W-:Y:S01]  /*0060*/  CS2R R22, SRZ ;  /* 0x0000000000167805 */ /* 0x000fe2000001ff00 */
[----:B------:R-:W-:Y:S01]  /*0070*/  ULDC.64 UR4, c[0x0][0x208] ;  /* 0x0000820000047ab9 */ /* 0x000fe20000000a00 */
[----:B------:R-:W-:Y:S02]  /*0080*/  CS2R R12, SRZ ;  /* 0x00000000000c7805 */ /* 0x000fe4000001ff00 */
[----:B------:R-:W-:Y:S01]  /*0090*/  CS2R R14, SRZ ;  /* 0x00000000000e7805 */ /* 0x000fe2000001ff00 */
[----:B-1----:R-:W-:-:S05]  /*00a0*/  IMAD.SHL.U32 R0, R0, 0x4, RZ ;  /* 0x0000000400007824 */ /* 0x002fca00078e00ff */
[----:B------:R-:W-:-:S05]  /*00b0*/  LOP3.LUT R0, R0, 0x1fc, RZ, 0xc0, !PT ;  /* 0x000001fc00007812 */ /* 0x000fca00078ec0ff */
[----:B---3--:R-:W-:-:S04]  /*00c0*/  IMAD R3, R3, 0x400, R0 ;  /* 0x0000040003037824 */ /* 0x008fc800078e0200 */
[C---:B------:R-:W-:Y:S01]  /*00d0*/  IMAD.HI R4, R3.reuse, 0x2aaaaaab, RZ ;  /* 0x2aaaaaab03047827 */ /* 0x040fe200078e02ff */
[----:B------:R-:W-:-:S03]  /*00e0*/  ISETP.GE.AND P1, PT, R3, 0xe5b00, PT ;  /* 0x000e5b000300780c */ /* 0x000fc60003f26270 */
[----:B------:R-:W-:Y:S01]  /*00f0*/  IMAD.HI R6, R3, -0x63f63f63, R2 ;  /* 0x9c09c09d03067827 */ /* 0x000fe200078e0202 */
[----:B------:R-:W-:-:S03]  /*0100*/  SHF.R.U32.HI R5, RZ, 0x1f, R4 ;  /* 0x0000001fff057819 */ /* 0x000fc60000011604 */
[----:B------:R-:W-:Y:S01]  /*0110*/  IMAD.HI R0, R3, 0x23aa752b, RZ ;  /* 0x23aa752b03007827 */ /* 0x000fe200078e02ff */
[----:B------:R-:W-:Y:S02]  /*0120*/  LEA.HI.SX32 R5, R4, R5, 0x1b ;  /* 0x0000000504057211 */ /* 0x000fe400078fdaff */
[----:B------:R-:W-:Y:S01]  /*0130*/  SHF.R.U32.HI R7, RZ, 0x1f, R6 ;  /* 0x0000001fff077819 */ /* 0x000fe20000011606 */
[----:B------:R-:W-:Y:S01]  /*0140*/  IMAD.MOV.U32 R4, RZ, RZ, RZ ;  /* 0x000000ffff047224 */ /* 0x000fe200078e00ff */
[----:B------:R-:W-:Y:S02]  /*0150*/  SHF.R.U32.HI R9, RZ, 0x1f, R0 ;  /* 0x0000001fff097819 */ /* 0x000fe40000011600 */
[----:B------:R-:W-:Y:S01]  /*0160*/  LEA.HI.SX32 R7, R6, R7, 0x14 ;  /* 0x0000000706077211 */ /* 0x000fe200078fa2ff */
[----:B------:R-:W-:Y:S01]  /*0170*/  IMAD.HI R4, R5, -0x15f15f15, R4 ;  /* 0xea0ea0eb05047827 */ /* 0x000fe200078e0204 */
[----:B------:R-:W-:-:S03]  /*0180*/  LEA.HI.SX32 R9, R0, R9, 0x11 ;  /* 0x0000000900097211 */ /* 0x000fc600078f8aff */
[----:B------:R-:W-:Y:S01]  /*0190*/  IMAD.MOV.U32 R6, RZ, RZ, RZ ;  /* 0x000000ffff067224 */ /* 0x000fe200078e00ff */
[----:B------:R-:W-:Y:S01]  /*01a0*/  SHF.R.U32.HI R11, RZ, 0x1f, R4 ;  /* 0x0000001fff0b7819 */ /* 0x000fe20000011604 */
[----:B------:R-:W-:Y:S02]  /*01b0*/  IMAD R0, R5, -0xc0, R3 ;  /* 0xffffff4005007824 */ /* 0x000fe400078e0203 */
[----:B------:R-:W-:Y:S01]  /*01c0*/  IMAD.HI R2, R7, -0x15f15f15, R6 ;  /* 0xea0ea0eb07027827 */ /* 0x000fe200078e0206 */
[----:B------:R-:W-:-:S03]  /*01d0*/  LEA.HI R4, R4, R11, RZ, 0x1b ;  /* 0x0000000b04047211 */ /* 0x000fc600078fd8ff */
[----:B------:R-:W-:Y:S01]  /*01e0*/  IMAD R9, R9, 0xec4c0, R0 ;  /* 0x000ec4c009097824 */ /* 0x000fe200078e0200 */
[----:B------:R-:W-:Y:S01]  /*01f0*/  SHF.R.U32.HI R11, RZ, 0x1f, R2 ;  /* 0x0000001fff0b7819 */ /* 0x000fe20000011602 */
[----:B------:R-:W-:Y:S02]  /*0200*/  IMAD R4, R4, -0x23, R5 ;  /* 0xffffffdd04047824 */ /* 0x000fe400078e0205 */
[----:B------:R-:W-:Y:S01]  /*0210*/  VIADD R5, R3, 0x200 ;  /* 0x0000020003057836 */ /* 0x000fe20000000000 */
[----:B------:R-:W-:Y:S01]  /*0220*/  LEA.HI R11, R2, R11, RZ, 0x1b ;  /* 0x0000000b020b7211 */ /* 0x000fe200078fd8ff */
[----:B------:R-:W-:Y:S02]  /*0230*/  IMAD R9, R4, 0x180, R9 ;  /* 0x0000018004097824 */ /* 0x000fe400078e0209 */
[----:B------:R-:W-:-:S04]  /*0240*/  IMAD.HI R8, R5, 0x2aaaaaab, RZ ;  /* 0x2aaaaaab05087827 */ /* 0x000fc800078e02ff */
[----:B------:R-:W-:Y:S02]  /*0250*/  IMAD R2, R11, -0x23, R7 ;  /* 0xffffffdd0b027824 */ /* 0x000fe400078e0207 */
[----:B------:R-:W-:Y:S02]  /*0260*/  IMAD.MOV.U32 R4, RZ, RZ, RZ ;  /* 0x000000ffff047224 */ /* 0x000fe400078e00ff */
[----:B------:R-:W-:Y:S01]  /*0270*/  IMAD R2, R2, 0x6a80, R9 ;  /* 0x00006a8002027824 */ /* 0x000fe200078e0209 */
[----:B------:R-:W-:Y:S01]  /*0280*/  SHF.R.U32.HI R9, RZ, 0x1f, R8 ;  /* 0x0000001fff097819 */ /* 0x000fe20000011608 */
[----:B------:R-:W-:-:S03]  /*0290*/  IMAD.HI R0, R5, -0x63f63f63, R4 ;  /* 0x9c09c09d05007827 */ /* 0x000fc600078e0204 */
[----:B------:R-:W-:Y:S01]  /*02a0*/  LEA.HI.SX32 R9, R8, R9, 0x1b ;  /* 0x0000000908097211 */ /* 0x000fe200078fdaff */
[----:B--2---:R-:W-:Y:S01]  /*02b0*/  IMAD.WIDE R6, R2, 0x4, R24 ;  /* 0x0000000402067825 */ /* 0x004fe200078e0218 */
[----:B------:R-:W-:-:S03]  /*02c0*/  SHF.R.U32.HI R17, RZ, 0x1f, R0 ;  /* 0x0000001fff117819 */ /* 0x000fc60000011600 */
[----:B------:R-:W-:Y:S01]  /*02d0*/  VIADD R11, R2, 0xc0 ;  /* 0x000000c0020b7836 */ /* 0x000fe20000000000 */
[----:B------:R1:W2:Y:S01]  /*02e0*/  @!P1 LDG.E.128 R20, desc[UR4][R6.64] ;  /* 0x0000000406149981 */ /* 0x0002a2000c1e1d00 */
[----:B------:R-:W-:Y:S02]  /*02f0*/  IMAD.MOV.U32 R8, RZ, RZ, RZ ;  /* 0x000000ffff087224 */ /* 0x000fe400078e00ff */
[----:B------:R-:W-:-:S04]  /*0300*/  IMAD.WIDE R10, R11, 0x4, R24 ;  /* 0x000000040b0a7825 */ /* 0x000fc800078e0218 */
[----:B------:R-:W-:Y:S01]  /*0310*/  IMAD.HI R8, R9, -0x15f15f15, R8 ;  /* 0xea0ea0eb09087827 */ /* 0x000fe200078e0208 */
[----:B------:R3:W2:Y:S01]  /*0320*/  @!P1 LDG.E.128 R12, desc[UR4][R10.64] ;  /* 0x000000040a0c9981 */ /* 0x0006a2000c1e1d00 */
[----:B-1----:R-:W-:Y:S02]  /*0330*/  LEA.HI.SX32 R7, R0, R17, 0x14 ;  /* 0x0000001100077211 */ /* 0x002fe400078fa2ff */
[----:B------:R-:W-:-:S04]  /*0340*/  IMAD.HI R4, R5, 0x23aa752b, RZ ;  /* 0x23aa752b05047827 */ /* 0x000fc800078e02ff */
[----:B------:R-:W-:Y:S01]  /*0350*/  IMAD.MOV.U32 R6, RZ, RZ, RZ ;  /* 0x000000ffff067224 */ /* 0x000fe200078e00ff */
[----:B------:R-:W-:Y:S02]  /*0360*/  SHF.R.U32.HI R17, RZ, 0x1f, R8 ;  /* 0x0000001fff117819 */ /* 0x000fe40000011608 */
[----:B---3--:R-:W-:Y:S01]  /*0370*/  SHF.R.U32.HI R11, RZ, 0x1f, R4 ;  /* 0x0000001fff0b7819 */ /* 0x008fe20000011604 */
[----:B------:R-:W-:Y:S01]  /*0380*/  IMAD.HI R0, R7, -0x15f15f15, R6 ;  /* 0xea0ea0eb07007827 */ /* 0x000fe200078e0206 */
[----:B------:R-:W-:Y:S02]  /*0390*/  LEA.HI R8, R8, R17, RZ, 0x1b ;  /* 0x0000001108087211 */ /* 0x000fe400078fd8ff */
[----:B------:R-:W-:Y:S01]  /*03a0*/  LEA.HI.SX32 R11, R4, R11, 0x11 ;  /* 0x0000000b040b7211 */ /* 0x000fe200078f8aff */
[----:B------:R-:W-:Y:S01]  /*03b0*/  IMAD R4, R9, -0xc0, R5 ;  /* 0xffffff4009047824 */ /* 0x000fe200078e0205 */
[----:B------:R-:W-:Y:S01]  /*03c0*/  SHF.R.U32.HI R17, RZ, 0x1f, R0 ;  /* 0x0000001fff117819 */ /* 0x000fe20000011600 */
[----:B------:R-:W-:-:S02]  /*03d0*/  IMAD R8, R8, -0x23, R9 ;  /* 0xffffffdd08087824 */ /* 0x000fc400078e0209 */
[----:B------:R-:W-:Y:S01]  /*03e0*/  IMAD R11, R11, 0xec4c0, R4 ;  /* 0x000ec4c00b0b7824 */ /* 0x000fe200078e0204 */
[----:B------:R-:W-:-:S03]  /*03f0*/  LEA.HI R17, R0, R17, RZ, 0x1b ;  /* 0x0000001100117211 */ /* 0x000fc600078fd8ff */
[----:B------:R-:W-:Y:S02]  /*0400*/  IMAD R11, R8, 0x180, R11 ;  /* 0x00000180080b7824 */ /* 0x000fe400078e020b */
[----:B------:R-:W-:Y:S01]  /*0410*/  IMAD R0, R17, -0x23, R7 ;  /* 0xffffffdd11007824 */ /* 0x000fe200078e0207 */
[----:B------:R-:W-:-:S03]  /*0420*/  ISETP.GE.AND P0, PT, R5, 0xe5b00, PT ;  /* 0x000e5b000500780c */ /* 0x000fc60003f06270 */
[----:B------:R-:W-:Y:S01]  /*0430*/  IMAD R0, R0, 0x6a80, R11 ;  /* 0x00006a8000007824 */ /* 0x000fe200078e020b */
[----:B------:R-:W-:-:S03]  /*0440*/  CS2R R8, SRZ ;  /* 0x0000000000087805 */ /* 0x000fc6000001ff00 */
[C---:B------:R-:W-:Y:S01]  /*0450*/  VIADD R31, R0.reuse, 0xc0 ;  /* 0x000000c0001f7836 */ /* 0x040fe20000000000 */
[----:B------:R-:W-:Y:S02]  /*0460*/  CS2R R10, SRZ ;  /* 0x00000000000a7805 */ /* 0x000fe4000001ff00 */
[----:B------:R-:W-:Y:S02]  /*0470*/  CS2R R16, SRZ ;  /* 0x0000000000107805 */ /* 0x000fe4000001ff00 */
[----:B------:R-:W-:Y:S01]  /*0480*/  CS2R R18, SRZ ;  /* 0x0000000000127805 */ /* 0x000fe2000001ff00 */
[----:B------:R-:W-:-:S04]  /*0490*/  IMAD.WIDE R28, R0, 0x4, R24 ;  /* 0x00000004001c7825 */ /* 0x000fc800078e0218 */
[--C-:B------:R-:W-:Y:S01]  /*04a0*/  IMAD.WIDE R30, R31, 0x4, R24.reuse ;  /* 0x000000041f1e7825 */ /* 0x100fe200078e0218 */
[----:B------:R-:W3:Y:S04]  /*04b0*/  @!P0 LDG.E.128 R8, desc[UR4][R28.64] ;  /* 0x000000041c088981 */ /* 0x000ee8000c1e1d00 */
[----:B------:R-:W3:Y:S01]  /*04c0*/  @!P0 LDG.E.128 R16, desc[UR4][R30.64] ;  /* 0x000000041e108981 */ /* 0x000ee2000c1e1d00 */
[----:B------:R-:W-:Y:S01]  /*04d0*/  VIADD R27, R2, 0x180 ;  /* 0x00000180021b7836 */ /* 0x000fe20000000000 */
[----:B------:R-:W-:Y:S01]  /*04e0*/  CS2R R4, SRZ ;  /* 0x0000000000047805 */ /* 0x000fe2000001ff00 */
[----:B------:R-:W-:Y:S02]  /*04f0*/  IMAD.MOV.U32 R7, RZ, RZ, RZ ;  /* 0x000000ffff077224 */ /* 0x000fe400078e00ff */
[----:B------:R-:W-:-:S05]  /*0500*/  IMAD.WIDE R26, R27, 0x4, R24 ;  /* 0x000000041b1a7825 */ /* 0x000fca00078e0218 */
[----:B------:R1:W4:Y:S02]  /*0510*/  @!P1 LDG.E.128 R4, desc[UR4][R26.64] ;  /* 0x000000041a049981 */ /* 0x000324000c1e1d00 */
[----:B-1----:R-:W-:-:S04]  /*0520*/  VIADD R27, R0, 0x180 ;  /* 0x00000180001b7836 */ /* 0x002fc80000000000 */
[----:B------:R-:W-:Y:S01]  /*0530*/  IMAD.WIDE R26, R27, 0x4, R24 ;  /* 0x000000041b1a7825 */ /* 0x000fe200078e0218 */
[C---:B--2---:R-:W-:Y:S02]  /*0540*/  FSETP.GT.AND P2, PT, R12.reuse, R20, PT ;  /* 0x000000140c00720b */ /* 0x044fe40003f44000 */
[C---:B------:R-:W-:Y:S02]  /*0550*/  FSETP.GT.AND P5, PT, R13.reuse, R21, PT ;  /* 0x000000150d00720b */ /* 0x040fe40003fa4000 */
[----:B------:R-:W-:Y:S02]  /*0560*/  FSETP.NAN.AND P3, PT, R12, R12, PT ;  /* 0x0000000c0c00720b */ /* 0x000fe40003f68000 */
[----:B------:R-:W-:Y:S02]  /*0570*/  FSETP.GT.AND P4, PT, R14, R22, PT ;  /* 0x000000160e00720b */ /* 0x000fe40003f84000 */
[----:B------:R-:W-:-:S05]  /*0580*/  FSETP.NAN.AND P6, PT, R13, R13, PT ;  /* 0x0000000d0d00720b */ /* 0x000fca0003fc8000 */
[----:B------:R-:W-:Y:S02]  /*0590*/  @!P2 FSEL R12, R12, R20, P3 ;  /* 0x000000140c0ca208 */ /* 0x000fe40001800000 */
[----:B------:R-:W-:Y:S02]  /*05a0*/  FSETP.GT.AND P2, PT, R15, R23, PT ;  /* 0x000000170f00720b */ /* 0x000fe40003f44000 */
[----:B------:R-:W-:Y:S02]  /*05b0*/  @!P5 FSEL R13, R13, R21, P6 ;  /* 0x000000150d0dd208 */ /* 0x000fe40003000000 */
[----:B------:R-:W-:-:S04]  /*05c0*/  FSETP.NAN.AND P5, PT, R14, R14, PT ;  /* 0x0000000e0e00720b */ /* 0x000fc80003fa8000 */
[----:B------:R-:W-:Y:S02]  /*05d0*/  @!P4 FSEL R14, R14, R22, P5 ;  /* 0x000000160e0ec208 */ /* 0x000fe40002800000 */
[C---:B------:R-:W-:Y:S02]  /*05e0*/  FSETP.NAN.AND P4, PT, R15.reuse, R15, PT ;  /* 0x0000000f0f00720b */ /* 0x040fe40003f88000 */
[----:B------:R-:W-:Y:S02]  /*05f0*/  CS2R R20, SRZ ;  /* 0x0000000000147805 */ /* 0x000fe4000001ff00 */
[----:B------:R-:W-:Y:S02]  /*0600*/  @!P2 FSEL R15, R15, R23, P4 ;  /* 0x000000170f0fa208 */ /* 0x000fe40002000000 */
[----:B------:R-:W-:-:S06]  /*0610*/  CS2R R22, SRZ ;  /* 0x0000000000167805 */ /* 0x000fcc000001ff00 */
[----:B------:R1:W2:Y:S01]  /*0620*/  @!P0 LDG.E.128 R20, desc[UR4][R26.64] ;  /* 0x000000041a148981 */ /* 0x0002a2000c1e1d00 */
[C---:B---3--:R-:W-:Y:S02]  /*0630*/  FSETP.GT.AND P3, PT, R16.reuse, R8, PT ;  /* 0x000000081000720b */ /* 0x048fe40003f64000 */
[----:B------:R-:W-:Y:S02]  /*0640*/  FSETP.NAN.AND P5, PT, R16, R16, PT ;  /* 0x000000101000720b */ /* 0x000fe40003fa8000 */
[----:B------:R-:W-:-:S09]  /*0650*/  FSETP.GT.AND P4, PT, R18, R10, PT ;  /* 0x0000000a1200720b */ /* 0x000fd20003f84000 */
[----:B------:R-:W-:Y:S02]  /*0660*/  @!P3 FSEL R16, R16, R8, P5 ;  /* 0x000000081010b208 */ /* 0x000fe40002800000 */
[C---:B------:R-:W-:Y:S02]  /*0670*/  FSETP.GT.AND P5, PT, R17.reuse, R9, PT ;  /* 0x000000091100720b */ /* 0x040fe40003fa4000 */
[----:B------:R-:W-:Y:S02]  /*0680*/  FSETP.NAN.AND P6, PT, R17, R17, PT ;  /* 0x000000111100720b */ /* 0x000fe40003fc8000 */
[----:B------:R-:W-:Y:S01]  /*0690*/  FSETP.GT.AND P2, PT, R19, R11, PT ;  /* 0x0000000b1300720b */ /* 0x000fe20003f44000 */
[----:B-1----:R-:W-:-:S08]  /*06a0*/  VIADD R27, R2, 0x3540 ;  /* 0x00003540021b7836 */ /* 0x002fd00000000000 */
[----:B------:R-:W-:Y:S02]  /*06b0*/  @!P5 FSEL R17, R17, R9, P6 ;  /* 0x000000091111d208 */ /* 0x000fe40003000000 */
[----:B------:R-:W-:-:S04]  /*06c0*/  FSETP.NAN.AND P5, PT, R18, R18, PT ;  /* 0x000000121200720b */ /* 0x000fc80003fa8000 */
[----:B------:R-:W-:Y:S02]  /*06d0*/  @!P4 FSEL R18, R18, R10, P5 ;  /* 0x0000000a1212c208 */ /* 0x000fe40002800000 */
[----:B------:R-:W-:Y:S02]  /*06e0*/  FSETP.NAN.AND P4, PT, R19, R19, PT ;  /* 0x000000131300720b */ /* 0x000fe40003f88000 */
[----:B------:R-:W-:Y:S01]  /*06f0*/  CS2R R8, SRZ ;  /* 0x0000000000087805 */ /* 0x000fe2000001ff00 */
[----:B------:R-:W-:Y:S01]  /*0700*/  IMAD.WIDE R26, R27, 0x4, R24 ;  /* 0x000000041b1a7825 */ /* 0x000fe200078e0218 */
[----:B------:R-:W-:Y:S02]  /*0710*/  @!P2 FSEL R19, R19, R11, P4 ;  /* 0x0000000b1313a208 */ /* 0x000fe40002000000 */
[----:B------:R-:W-:Y:S02]  /*0720*/  CS2R R10, SRZ ;  /* 0x00000000000a7805 */ /* 0x000fe4000001ff00 */
[----:B----4-:R-:W-:-:S04]  /*0730*/  FSETP.NAN.AND P3, PT, R4, R4, PT ;  /* 0x000000040400720b */ /* 0x010fc80003f68000 */
[----:B------:R1:W3:Y:S01]  /*0740*/  @!P1 LDG.E.128 R8, desc[UR4][R26.64] ;  /* 0x000000041a089981 */ /* 0x0002e2000c1e1d00 */
[----:B------:R-:W-:-:S08]  /*0750*/  FSETP.GEU.AND P5, PT, R12, R4, PT ;  /* 0x000000040c00720b */ /* 0x000fd00003fae000 */
[----:B------:R-:W-:Y:S02]  /*0760*/  @!P3 FSEL R4, R4, R12, !P5 ;  /* 0x0000000c0404b208 */ /* 0x000fe40006800000 */
[-C--:B------:R-:W-:Y:S02]  /*0770*/  FSETP.NAN.AND P5, PT, R5, R5.reuse, PT ;  /* 0x000000050500720b */ /* 0x080fe40003fa8000 */
[----:B------:R-:W-:Y:S02]  /*0780*/  FSETP.NAN.AND P4, PT, R6, R6, PT ;  /* 0x000000060600720b */ /* 0x000fe40003f88000 */
[----:B------:R-:W-:Y:S02]  /*0790*/  FSETP.GEU.AND P6, PT, R13, R5, PT ;  /* 0x000000050d00720b */ /* 0x000fe40003fce000 */
[----:B------:R-:W-:-:S07]  /*07a0*/  FSETP.NAN.AND P2, PT, R7, R7, PT ;  /* 0x000000070700720b */ /* 0x000fce0003f48000 */
[----:B------:R-:W-:Y:S02]  /*07b0*/  @!P5 FSEL R5, R5, R13, !P6 ;  /* 0x0000000d0505d208 */ /* 0x000fe40007000000 */
[----:B------:R-:W-:Y:S01]  /*07c0*/  FSETP.GEU.AND P5, PT, R14, R6, PT ;  /* 0x000000060e00720b */ /* 0x000fe20003fae000 */
[----:B-1----:R-:W-:-:S03]  /*07d0*/  VIADD R27, R0, 0x3540 ;  /* 0x00003540001b7836 */ /* 0x002fc60000000000 */
[----:B------:R-:W-:Y:S02]  /*07e0*/  @!P4 FSEL R6, R6, R14, !P5 ;  /* 0x0000000e0606c208 */ /* 0x000fe40006800000 */
[----:B------:R-:W-:Y:S02]  /*07f0*/  FSETP.GEU.AND P4, PT, R15, R7, PT ;  /* 0x000000070f00720b */ /* 0x000fe40003f8e000 */
[----:B------:R-:W-:Y:S01]  /*0800*/  CS2R R12, SRZ ;  /* 0x00000000000c7805 */ /* 0x000fe2000001ff00 */
[----:B------:R-:W-:Y:S01]  /*0810*/  IMAD.WIDE R26, R27, 0x4, R24 ;  /* 0x000000041b1a7825 */ /* 0x000fe200078e0218 */
[----:B------:R-:W-:Y:S02]  /*0820*/  @!P2 FSEL R7, R7, R15, !P4 ;  /* 0x0000000f0707a208 */ /* 0x000fe40006000000 */
[----:B------:R-:W-:-:S06]  /*0830*/  CS2R R14, SRZ ;  /* 0x00000000000e7805 */ /* 0x000fcc000001ff00 */
[----:B------:R1:W4:Y:S02]  /*0840*/  @!P0 LDG.E.128 R12, desc[UR4][R26.64] ;  /* 0x000000041a0c8981 */ /* 0x000324000c1e1d00 */
[----:B-1----:R-:W-:-:S04]  /*0850*/  VIADD R27, R2, 0x3600 ;  /* 0x00003600021b7836 */ /* 0x002fc80000000000 */
[----:B------:R-:W-:Y:S01]  /*0860*/  IMAD.WIDE R26, R27, 0x4, R24 ;  /* 0x000000041b1a7825 */ /* 0x000fe200078e0218 */
[-C--:B--2---:R-:W-:Y:S02]  /*0870*/  FSETP.NAN.AND P3, PT, R20, R20.reuse, PT ;  /* 0x000000141400720b */ /* 0x084fe40003f68000 */
[----:B------:R-:W-:Y:S02]  /*0880*/  FSETP.GEU.AND P5, PT, R16, R20, PT ;  /* 0x000000141000720b */ /* 0x000fe40003fae000 */
[----:B------:R-:W-:-:S09]  /*0890*/  FSETP.NAN.AND P4, PT, R22, R22, PT ;  /* 0x000000161600720b */ /* 0x000fd20003f88000 */
[----:B------:R-:W-:Y:S02]  /*08a0*/  @!P3 FSEL R20, R20, R16, !P5 ;  /* 0x000000101414b208 */ /* 0x000fe40006800000 */
[-C--:B------:R-:W-:Y:S02]  /*08b0*/  FSETP.NAN.AND P5, PT, R21, R21.reuse, PT ;  /* 0x000000151500720b */ /* 0x080fe40003fa8000 */
[----:B------:R-:W-:Y:S02]  /*08c0*/  FSETP.GEU.AND P6, PT, R17, R21, PT ;  /* 0x000000151100720b */ /* 0x000fe40003fce000 */
[----:B------:R-:W-:-:S09]  /*08d0*/  FSETP.NAN.AND P2, PT, R23, R23, PT ;  /* 0x000000171700720b */ /* 0x000fd20003f48000 */
[----:B------:R-:W-:Y:S02]  /*08e0*/  @!P5 FSEL R21, R21, R17, !P6 ;  /* 0x000000111515d208 */ /* 0x000fe40007000000 */
[----:B------:R-:W-:-:S04]  /*08f0*/  FSETP.GEU.AND P5, PT, R18, R22, PT ;  /* 0x000000161200720b */ /* 0x000fc80003fae000 */
[----:B------:R-:W-:Y:S02]  /*0900*/  @!P4 FSEL R22, R22, R18, !P5 ;  /* 0x000000121616c208 */ /* 0x000fe40006800000 */
[----:B------:R-:W-:Y:S02]  /*0910*/  FSETP.GEU.AND P4, PT, R19, R23, PT ;  /* 0x000000171300720b */ /* 0x000fe40003f8e000 */
[----:B------:R-:W-:Y:S02]  /*0920*/  CS2R R16, SRZ ;  /* 0x0000000000107805 */ /* 0x000fe4000001ff00 */
[----:B------:R-:W-:Y:S02]  /*0930*/  @!P2 FSEL R23, R23, R19, !P4 ;  /* 0x000000131717a208 */ /* 0x000fe40006000000 */
[----:B------:R-:W-:-:S06]  /*0940*/  CS2R R18, SRZ ;  /* 0x0000000000127805 */ /* 0x000fcc000001ff00 */
[----:B------:R1:W2:Y:S01]  /*0950*/  @!P1 LDG.E.128 R16, desc[UR4][R26.64] ;  /* 0x000000041a109981 */ /* 0x0002a2000c1e1d00 */
[-C--:B---3--:R-:W-:Y:S02]  /*0960*/  FSETP.NAN.AND P3, PT, R8, R8.reuse, PT ;  /* 0x000000080800720b */ /* 0x088fe40003f68000 */
[----:B------:R-:W-:Y:S02]  /*0970*/  FSETP.GEU.AND P5, PT, R4, R8, PT ;  /* 0x000000080400720b */ /* 0x000fe40003fae000 */
[----:B------:R-:W-:-:S09]  /*0980*/  FSETP.NAN.AND P4, PT, R10, R10, PT ;  /* 0x0000000a0a00720b */ /* 0x000fd20003f88000 */
[----:B------:R-:W-:Y:S02]  /*0990*/  @!P3 FSEL R8, R8, R4, !P5 ;  /* 0x000000040808b208 */ /* 0x000fe40006800000 */
[-C--:B------:R-:W-:Y:S02]  /*09a0*/  FSETP.NAN.AND P5, PT, R9, R9.reuse, PT ;  /* 0x000000090900720b */ /* 0x080fe40003fa8000 */
[----:B------:R-:W-:Y:S02]  /*09b0*/  FSETP.GEU.AND P6, PT, R5, R9, PT ;  /* 0x000000090500720b */ /* 0x000fe40003fce000 */
[----:B------:R-:W-:Y:S01]  /*09c0*/  FSETP.NAN.AND P2, PT, R11, R11, PT ;  /* 0x0000000b0b00720b */ /* 0x000fe20003f48000 */
[----:B-1----:R-:W-:-:S08]  /*09d0*/  VIADD R27, R0, 0x3600 ;  /* 0x00003600001b7836 */ /* 0x002fd00000000000 */
[----:B------:R-:W-:Y:S02]  /*09e0*/  @!P5 FSEL R9, R9, R5, !P6 ;  /* 0x000000050909d208 */ /* 0x000fe40007000000 */
[----:B------:R-:W-:-:S04]  /*09f0*/  FSETP.GEU.AND P5, PT, R6, R10, PT ;  /* 0x0000000a0600720b */ /* 0x000fc80003fae000 */
[----:B------:R-:W-:Y:S02]  /*0a00*/  @!P4 FSEL R10, R10, R6, !P5 ;  /* 0x000000060a0ac208 */ /* 0x000fe40006800000 */
[----:B------:R-:W-:Y:S02]  /*0a10*/  FSETP.GEU.AND P4, PT, R7, R11, PT ;  /* 0x0000000b0700720b */ /* 0x000fe40003f8e000 */
[----:B------:R-:W-:Y:S01]  /*0a20*/  CS2R R4, SRZ ;  /* 0x0000000000047805 */ /* 0x000fe2000001ff00 */
[----:B------:R-:W-:Y:S01]  /*0a30*/  IMAD.WIDE R26, R27, 0x4, R24 ;  /* 0x000000041b1a7825 */ /* 0x000fe200078e0218 */
[----:B------:R-:W-:Y:S02]  /*0a40*/  @!P2 FSEL R11, R11, R7, !P4 ;  /* 0x000000070b0ba208 */ /* 0x000fe40006000000 */
        /* <DEDUP_REMOVED lines=71> */
[----:B------:R-:W-:-:S04]  /*0ec0*/  IMAD.WIDE R26, R27, 0x4, R24 ;  /* 0x000000041b1a7825 */ /* 0x000fc800078e0218 */
[----:B------:R-:W-:Y:S02]  /*0ed0*/  VIADD R31, R2, 0x6c00 ;  /* 0x00006c00021f7836 */ /* 0x000fe40000000000 */
[----:B------:R-:W-:Y:S02]  /*0ee0*/  VIADD R29, R0, 0x6c00 ;  /* 0x00006c00001d7836 */ /* 0x000fe40000000000 */
[----:B------:R-:W-:-:S04]  /*0ef0*/  IMAD.WIDE R30, R31, 0x4, R24 ;  /* 0x000000041f1e7825 */ /* 0x000fc800078e0218 */
        /* <DEDUP_REMOVED lines=32> */
[----:B----4-:R-:W-:-:S02]  /*1100*/  FSETP.NAN.AND P3, PT, R16, R16, PT ;  /* 0x000000101000720b */ /* 0x010fc40003f68000 */
[-C--:B------:R-:W-:Y:S02]  /*1110*/  FSETP.NAN.AND P2, PT, R17, R17.reuse, PT ;  /* 0x000000111100720b */ /* 0x080fe40003f48000 */
[----:B------:R1:W3:Y:S01]  /*1120*/  @!P0 LDG.E.128 R20, desc[UR4][R26.64] ;  /* 0x000000041a148981 */ /* 0x0002e2000c1e1d00 */
[----:B------:R-:W-:Y:S02]  /*1130*/  FSETP.GEU.AND P5, PT, R8, R16, PT ;  /* 0x000000100800720b */ /* 0x000fe40003fae000 */
[----:B------:R-:W-:Y:S02]  /*1140*/  CS2R R24, SRZ ;  /* 0x0000000000187805 */ /* 0x000fe4000001ff00 */
[----:B------:R-:W-:Y:S02]  /*1150*/  FSETP.GEU.AND P4, PT, R9, R17, PT ;  /* 0x000000110900720b */ /* 0x000fe40003f8e000 */
[----:B-1----:R-:W-:Y:S02]  /*1160*/  CS2R R26, SRZ ;  /* 0x00000000001a7805 */ /* 0x002fe4000001ff00 */
[----:B------:R-:W-:-:S02]  /*1170*/  @!P3 FSEL R16, R16, R8, !P5 ;  /* 0x000000081010b208 */ /* 0x000fc40006800000 */
[----:B------:R-:W-:Y:S02]  /*1180*/  @!P2 FSEL R17, R17, R9, !P4 ;  /* 0x000000091111a208 */ /* 0x000fe40006000000 */
[-C--:B------:R-:W-:Y:S01]  /*1190*/  FSETP.NAN.AND P3, PT, R18, R18.reuse, PT ;  /* 0x000000121200720b */ /* 0x080fe20003f68000 */
[----:B------:R-:W4:Y:S01]  /*11a0*/  @!P1 LDG.E.128 R24, desc[UR4][R30.64] ;  /* 0x000000041e189981 */ /* 0x000f22000c1e1d00 */
[-C--:B------:R-:W-:Y:S02]  /*11b0*/  FSETP.NAN.AND P2, PT, R19, R19.reuse, PT ;  /* 0x000000131300720b */ /* 0x080fe40003f48000 */
[----:B------:R-:W-:Y:S02]  /*11c0*/  FSETP.GEU.AND P5, PT, R10, R18, PT ;  /* 0x000000120a00720b */ /* 0x000fe40003fae000 */
[----:B------:R-:W-:Y:S02]  /*11d0*/  FSETP.GEU.AND P4, PT, R11, R19, PT ;  /* 0x000000130b00720b */ /* 0x000fe40003f8e000 */
[----:B------:R-:W-:-:S05]  /*11e0*/  CS2R R8, SRZ ;  /* 0x0000000000087805 */ /* 0x000fca000001ff00 */
[----:B------:R-:W-:Y:S02]  /*11f0*/  @!P3 FSEL R18, R18, R10, !P5 ;  /* 0x0000000a1212b208 */ /* 0x000fe40006800000 */
[----:B------:R-:W-:Y:S02]  /*1200*/  @!P2 FSEL R19, R19, R11, !P4 ;  /* 0x0000000b1313a208 */ /* 0x000fe40006000000 */
[----:B------:R-:W-:-:S06]  /*1210*/  CS2R R10, SRZ ;  /* 0x00000000000a7805 */ /* 0x000fcc000001ff00 */
[----:B------:R-:W5:Y:S01]  /*1220*/  @!P0 LDG.E.128 R8, desc[UR4][R28.64] ;  /* 0x000000041c088981 */ /* 0x000f62000c1e1d00 */
[-C--:B--2---:R-:W-:Y:S02]  /*1230*/  FSETP.NAN.AND P3, PT, R4, R4.reuse, PT ;  /* 0x000000040400720b */ /* 0x084fe40003f68000 */
[----:B------:R-:W-:Y:S02]  /*1240*/  FSETP.GEU.AND P5, PT, R12, R4, PT ;  /* 0x000000040c00720b */ /* 0x000fe40003fae000 */
[----:B------:R-:W-:Y:S02]  /*1250*/  FSETP.NAN.AND P2, PT, R5, R5, PT ;  /* 0x000000050500720b */ /* 0x000fe40003f48000 */
[----:B------:R-:W-:-:S07]  /*1260*/  FSETP.NAN.AND P4, PT, R7, R7, PT ;  /* 0x000000070700720b */ /* 0x000fce0003f88000 */
[----:B------:R-:W-:Y:S02]  /*1270*/  @!P3 FSEL R4, R4, R12, !P5 ;  /* 0x0000000c0404b208 */ /* 0x000fe40006800000 */
[-C--:B------:R-:W-:Y:S02]  /*1280*/  FSETP.NAN.AND P3, PT, R6, R6.reuse, PT ;  /* 0x000000060600720b */ /* 0x080fe40003f68000 */
[----:B------:R-:W-:Y:S02]  /*1290*/  FSETP.GEU.AND P6, PT, R13, R5, PT ;  /* 0x000000050d00720b */ /* 0x000fe40003fce000 */
[----:B------:R-:W-:Y:S02]  /*12a0*/  FSETP.GEU.AND P5, PT, R14, R6, PT ;  /* 0x000000060e00720b */ /* 0x000fe40003fae000 */
[----:B------:R-:W-:Y:S02]  /*12b0*/  @!P2 FSEL R5, R5, R13, !P6 ;  /* 0x0000000d0505a208 */ /* 0x000fe40007000000 */
[----:B------:R-:W1:Y:S05]  /*12c0*/  LDC.64 R12, c[0x0][0x218] ;  /* 0x00008600ff0c7b82 */ /* 0x000e6a0000000a00 */
[----:B------:R-:W-:-:S02]  /*12d0*/  @!P3 FSEL R6, R6, R14, !P5 ;  /* 0x0000000e0606b208 */ /* 0x000fc40006800000 */
[----:B------:R-:W-:-:S04]  /*12e0*/  FSETP.GEU.AND P5, PT, R15, R7, PT ;  /* 0x000000070f00720b */ /* 0x000fc80003fae000 */
[----:B------:R-:W-:Y:S02]  /*12f0*/  @!P4 FSEL R7, R7, R15, !P5 ;  /* 0x0000000f0707c208 */ /* 0x000fe40006800000 */
[----:B---3--:R-:W-:Y:S02]  /*1300*/  FSETP.NAN.AND P2, PT, R20, R20, PT ;  /* 0x000000141400720b */ /* 0x008fe40003f48000 */
[-C--:B------:R-:W-:Y:S02]  /*1310*/  FSETP.NAN.AND P3, PT, R21, R21.reuse, PT ;  /* 0x000000151500720b */ /* 0x080fe40003f68000 */
[----:B------:R-:W-:Y:S02]  /*1320*/  FSETP.NAN.AND P4, PT, R22, R22, PT ;  /* 0x000000161600720b */ /* 0x000fe40003f88000 */
[----:B------:R-:W-:Y:S02]  /*1330*/  FSETP.GEU.AND P6, PT, R16, R20, PT ;  /* 0x000000141000720b */ /* 0x000fe40003fce000 */
[----:B------:R-:W-:-:S05]  /*1340*/  FSETP.GEU.AND P5, PT, R17, R21, PT ;  /* 0x000000151100720b */ /* 0x000fca0003fae000 */
[----:B------:R-:W-:Y:S02]  /*1350*/  @!P2 FSEL R20, R20, R16, !P6 ;  /* 0x000000101414a208 */ /* 0x000fe40007000000 */
[----:B------:R-:W-:Y:S02]  /*1360*/  FSETP.NAN.AND P2, PT, R23, R23, PT ;  /* 0x000000171700720b */ /* 0x000fe40003f48000 */
[----:B------:R-:W-:Y:S02]  /*1370*/  @!P3 FSEL R21, R21, R17, !P5 ;  /* 0x000000111515b208 */ /* 0x000fe40006800000 */
[----:B----4-:R-:W-:Y:S02]  /*1380*/  FSETP.NAN.AND P3, PT, R24, R24, PT ;  /* 0x000000181800720b */ /* 0x010fe40003f68000 */
[----:B------:R-:W-:Y:S02]  /*1390*/  FSETP.GEU.AND P5, PT, R18, R22, PT ;  /* 0x000000161200720b */ /* 0x000fe40003fae000 */
[----:B------:R-:W-:-:S02]  /*13a0*/  FSETP.GEU.AND P6, PT, R19, R23, PT ;  /* 0x000000171300720b */ /* 0x000fc40003fce000 */
[----:B------:R-:W-:Y:S02]  /*13b0*/  @!P4 FSEL R22, R22, R18, !P5 ;  /* 0x000000121616c208 */ /* 0x000fe40006800000 */
[----:B------:R-:W-:Y:S02]  /*13c0*/  FSETP.NAN.AND P4, PT, R25, R25, PT ;  /* 0x000000191900720b */ /* 0x000fe40003f88000 */
[----:B------:R-:W-:Y:S02]  /*13d0*/  FSETP.GEU.AND P5, PT, R4, R24, PT ;  /* 0x000000180400720b */ /* 0x000fe40003fae000 */
[----:B------:R-:W-:Y:S02]  /*13e0*/  @!P2 FSEL R23, R23, R19, !P6 ;  /* 0x000000131717a208 */ /* 0x000fe40007000000 */
[----:B------:R-:W-:Y:S02]  /*13f0*/  FSETP.NAN.AND P2, PT, R26, R26, PT ;  /* 0x0000001a1a00720b */ /* 0x000fe40003f48000 */
[----:B------:R-:W-:-:S02]  /*1400*/  @!P3 SEL R24, R24, R4, !P5 ;  /* 0x000000041818b207 */ /* 0x000fc40006800000 */
[----:B------:R-:W-:Y:S02]  /*1410*/  FSETP.GEU.AND P3, PT, R5, R25, PT ;  /* 0x000000190500720b */ /* 0x000fe40003f6e000 */
[----:B------:R-:W-:Y:S02]  /*1420*/  FSETP.NAN.AND P5, PT, R27, R27, PT ;  /* 0x0000001b1b00720b */ /* 0x000fe40003fa8000 */
[----:B------:R-:W-:Y:S02]  /*1430*/  @!P4 SEL R25, R25, R5, !P3 ;  /* 0x000000051919c207 */ /* 0x000fe40005800000 */
[----:B------:R-:W-:Y:S02]  /*1440*/  FSETP.GEU.AND P4, PT, R6, R26, PT ;  /* 0x0000001a0600720b */ /* 0x000fe40003f8e000 */
[----:B-----5:R-:W-:Y:S02]  /*1450*/  FSETP.NAN.AND P3, PT, R8, R8, PT ;  /* 0x000000080800720b */ /* 0x020fe40003f68000 */
[----:B------:R-:W-:-:S02]  /*1460*/  @!P2 SEL R26, R26, R6, !P4 ;  /* 0x000000061a1aa207 */ /* 0x000fc40006000000 */
[----:B------:R-:W-:Y:S02]  /*1470*/  FSETP.GEU.AND P4, PT, R7, R27, PT ;  /* 0x0000001b0700720b */ /* 0x000fe40003f8e000 */
[----:B------:R-:W-:Y:S02]  /*1480*/  FSETP.NAN.AND P2, PT, R9, R9, PT ;  /* 0x000000090900720b */ /* 0x000fe40003f48000 */
[----:B------:R-:W-:Y:S02]  /*1490*/  @!P5 SEL R27, R27, R7, !P4 ;  /* 0x000000071b1bd207 */ /* 0x000fe40006000000 */
[----:B------:R-:W-:Y:S02]  /*14a0*/  FSETP.GEU.AND P6, PT, R20, R8, PT ;  /* 0x000000081400720b */ /* 0x000fe40003fce000 */
[----:B------:R-:W-:Y:S02]  /*14b0*/  FSETP.NAN.AND P4, PT, R10, R10, PT ;  /* 0x0000000a0a00720b */ /* 0x000fe40003f88000 */
[----:B------:R-:W-:-:S02]  /*14c0*/  FSETP.NAN.AND P5, PT, R11, R11, PT ;  /* 0x0000000b0b00720b */ /* 0x000fc40003fa8000 */
[----:B------:R-:W-:Y:S01]  /*14d0*/  @!P3 SEL R8, R8, R20, !P6 ;  /* 0x000000140808b207 */ /* 0x000fe20007000000 */
[----:B-1----:R-:W-:Y:S01]  /*14e0*/  IMAD.WIDE R2, R3, 0x4, R12 ;  /* 0x0000000403027825 */ /* 0x002fe200078e020c */
[----:B------:R-:W-:-:S04]  /*14f0*/  FSETP.GEU.AND P3, PT, R21, R9, PT ;  /* 0x000000091500720b */ /* 0x000fc80003f6e000 */
[----:B------:R-:W-:Y:S01]  /*1500*/  @!P2 SEL R9, R9, R21, !P3 ;  /* 0x000000150909a207 */ /* 0x000fe20005800000 */
[----:B------:R1:W-:Y:S01]  /*1510*/  @!P1 STG.E.128 desc[UR4][R2.64], R24 ;  /* 0x0000001802009986 */ /* 0x0003e2000c101d04 */
[----:B------:R-:W-:Y:S02]  /*1520*/  FSETP.GEU.AND P2, PT, R22, R10, PT ;  /* 0x0000000a1600720b */ /* 0x000fe40003f4e000 */
[----:B------:R-:W-:Y:S02]  /*1530*/  FSETP.GEU.AND P3, PT, R23, R11, PT ;  /* 0x0000000b1700720b */ /* 0x000fe40003f6e000 */
[----:B------:R-:W-:Y:S02]  /*1540*/  @!P4 SEL R10, R10, R22, !P2 ;  /* 0x000000160a0ac207 */ /* 0x000fe40005000000 */
[----:B------:R-:W-:Y:S01]  /*1550*/  @!P5 SEL R11, R11, R23, !P3 ;  /* 0x000000170b0bd207 */ /* 0x000fe20005800000 */
[----:B------:R-:W-:Y:S08]  /*1560*/  @P0 EXIT ;  /* 0x000000000000094d */ /* 0x000ff00003800000 */
[----:B------:R-:W-:Y:S01]  /*1570*/  STG.E.128 desc[UR4][R2.64+0x800], R8 ;  /* 0x0008000802007986 */ /* 0x000fe2000c101d04 */
[----:B------:R-:W-:Y:S05]  /*1580*/  EXIT ;  /* 0x000000000000794d */ /* 0x000fea0003800000 */
.L_x_0:
[----:B------:R-:W-:-:S00]  /*1590*/  BRA `(.L_x_0) ;  /* 0xfffffffc00fc7947 */ /* 0x000fc0000383ffff */
[----:B------:R-:W-:-:S00]  /*15a0*/  NOP ;  /* 0x0000000000007918 */ /* 0x000fc00000000000 */
        /* <DEDUP_REMOVED lines=13> */
.L_x_1:


//--------------------- .nv.constant0.triton_poi_fused__native_batch_norm_legit_no_training_max_pool2d_with_indices_relu_12 --------------------------
	.section	.nv.constant0.triton_poi_fused__native_batch_norm_legit_no_training_max_pool2d_with_indices_relu_12,"a",@progbits
	.sectionflags	@""
	.align	4
.nv.constant0.triton_poi_fused__native_batch_norm_legit_no_training_max_pool2d_with_indices_relu_12:
	.zero		548
